//
// Generated by NVIDIA NVVM Compiler
//
// Compiler Build ID: CL-36424714
// Cuda compilation tools, release 13.0, V13.0.88
// Based on NVVM 20.0.0
//

.version 9.0
.target sm_100
.address_size 64

	// .globl	_Z9vectorAddPiS_S_i
.extern .func  (.param .b32 func_retval0) vprintf
(
	.param .b64 vprintf_param_0,
	.param .b64 vprintf_param_1
)
;
.global .align 1 .b8 $str[64] = {72, 101, 108, 108, 111, 32, 102, 114, 111, 109, 32, 116, 104, 101, 32, 71, 80, 85, 33, 32, 66, 108, 111, 99, 107, 32, 37, 100, 44, 32, 84, 104, 114, 101, 97, 100, 32, 37, 100, 32, 40, 71, 108, 111, 98, 97, 108, 32, 84, 104, 114, 101, 97, 100, 32, 73, 68, 58, 32, 37, 100, 41, 10};

.visible .entry _Z9vectorAddPiS_S_i(
	.param .u64 .ptr .align 1 _Z9vectorAddPiS_S_i_param_0,
	.param .u64 .ptr .align 1 _Z9vectorAddPiS_S_i_param_1,
	.param .u64 .ptr .align 1 _Z9vectorAddPiS_S_i_param_2,
	.param .u32 _Z9vectorAddPiS_S_i_param_3
)
{
	.local .align 8 .b8 	__local_depot0[16];
	.reg .b64 	%SP;
	.reg .b64 	%SPL;
	.reg .pred 	%p<2>;
	.reg .b32 	%r<11>;
	.reg .b64 	%rd<15>;

	mov.u64 	%SPL, __local_depot0;
	cvta.local.u64 	%SP, %SPL;
	ld.param.u64 	%rd1, [_Z9vectorAddPiS_S_i_param_0];
	ld.param.u64 	%rd2, [_Z9vectorAddPiS_S_i_param_1];
	ld.param.u64 	%rd3, [_Z9vectorAddPiS_S_i_param_2];
	ld.param.u32 	%r4, [_Z9vectorAddPiS_S_i_param_3];
	mov.u32 	%r1, %tid.x;
	mov.u32 	%r2, %ctaid.x;
	mov.u32 	%r5, %ntid.x;
	mad.lo.s32 	%r3, %r2, %r5, %r1;
	setp.ge.s32 	%p1, %r3, %r4;
	@%p1 bra 	$L__BB0_2;
	cvta.to.global.u64 	%rd4, %rd1;
	cvta.to.global.u64 	%rd5, %rd2;
	cvta.to.global.u64 	%rd6, %rd3;
	mul.wide.s32 	%rd7, %r3, 4;
	add.s64 	%rd8, %rd4, %rd7;
	ld.global.u32 	%r6, [%rd8];
	add.s64 	%rd9, %rd5, %rd7;
	ld.global.u32 	%r7, [%rd9];
	add.s32 	%r8, %r7, %r6;
	add.s64 	%rd10, %rd6, %rd7;
	st.global.u32 	[%rd10], %r8;
$L__BB0_2:
	add.u64 	%rd11, %SP, 0;
	add.u64 	%rd12, %SPL, 0;
	st.local.v2.u32 	[%rd12], {%r2, %r1};
	st.local.u32 	[%rd12+8], %r3;
	mov.u64 	%rd13, $str;
	cvta.global.u64 	%rd14, %rd13;
	{ // callseq 0, 0
	.param .b64 param0;
	st.param.b64 	[param0], %rd14;
	.param .b64 param1;
	st.param.b64 	[param1], %rd11;
	.param .b32 retval0;
	call.uni (retval0), 
	vprintf, 
	(
	param0, 
	param1
	);
	ld.param.b32 	%r9, [retval0];
	} // callseq 0
	ret;

}


// ===== COMPILED SASS (sm_100) =====

	.target	sm_100

	.elftype	@"ET_EXEC"


//--------------------- .note.nv.tkinfo           --------------------------
	.section	.note.nv.tkinfo,"",@"SHT_NOTE"
	.sectionflags	@"SHF_NOTE_NV_TKINFO"
	.tkinfo
        /*0018*/ 	.word	0x00000002
        /*0030*/ 	.string	""
        /*0030*/ 	.string	"ptxas"
        /*0030*/ 	.string	"Cuda compilation tools, release 13.0, V13.0.88"
        /*0030*/ 	.string	"Build cuda_13.0.r13.0/compiler.36424714_0"
        /*0030*/ 	.string	"-arch sm_100 -m 64 "



//--------------------- .note.nv.cuinfo           --------------------------
	.section	.note.nv.cuinfo,"",@"SHT_NOTE"
	.sectionflags	@"SHF_NOTE_NV_CUINFO"
        /*0018*/ 	.short	0x0002
        /*001a*/ 	.short	0x0064
        /*001c*/ 	.short	0x0082
	.zero		2


//--------------------- .nv.info                  --------------------------
	.section	.nv.info,"",@"SHT_CUDA_INFO"
	.align	4


	//----- nvinfo : EIATTR_REGCOUNT
	.align		4
        /*0000*/ 	.byte	0x04, 0x2f
        /*0002*/ 	.short	(.L_2 - .L_1)
	.align		4
.L_1:
        /*0004*/ 	.word	index@(_Z9vectorAddPiS_S_i)
        /*0008*/ 	.word	0x00000018


	//----- nvinfo : EIATTR_FRAME_SIZE
	.align		4
.L_2:
        /*000c*/ 	.byte	0x04, 0x11
        /*000e*/ 	.short	(.L_4 - .L_3)
	.align		4
.L_3:
        /*0010*/ 	.word	index@(_Z9vectorAddPiS_S_i)
        /*0014*/ 	.word	0x00000010


	//----- nvinfo : EIATTR_MIN_STACK_SIZE
	.align		4
.L_4:
        /*0018*/ 	.byte	0x04, 0x12
        /*001a*/ 	.short	(.L_6 - .L_5)
	.align		4
.L_5:
        /*001c*/ 	.word	index@(_Z9vectorAddPiS_S_i)
        /*0020*/ 	.word	0x00000010
.L_6:


//--------------------- .nv.compat                --------------------------
	.section	.nv.compat,"",@"SHT_CUDA_COMPAT_INFO"
	.align	4
        /*0000*/ 	.byte	0x02, 0x09, 0x00, 0x00, 0x02, 0x02, 0x01, 0x00, 0x02, 0x05, 0x05, 0x00, 0x03, 0x07, 0x01, 0x01
        /*0010*/ 	.byte	0x02, 0x03, 0x00, 0x00, 0x02, 0x06, 0x01, 0x00, 0x04, 0x0b, 0x08, 0x00, 0x09, 0x00, 0x00, 0x00
        /*0020*/ 	.byte	0x00, 0x00, 0x00, 0x00


//--------------------- .nv.info._Z9vectorAddPiS_S_i --------------------------
	.section	.nv.info._Z9vectorAddPiS_S_i,"",@"SHT_CUDA_INFO"
	.sectionflags	@""
	.align	4


	//----- nvinfo : EIATTR_CUDA_API_VERSION
	.align		4
        /*0000*/ 	.byte	0x04, 0x37
        /*0002*/ 	.short	(.L_8 - .L_7)
.L_7:
        /*0004*/ 	.word	0x00000082


	//----- nvinfo : EIATTR_KPARAM_INFO
	.align		4
.L_8:
        /*0008*/ 	.byte	0x04, 0x17
        /*000a*/ 	.short	(.L_10 - .L_9)
.L_9:
        /*000c*/ 	.word	0x00000000
        /*0010*/ 	.short	0x0003
        /*0012*/ 	.short	0x0018
        /*0014*/ 	.byte	0x00, 0xf0, 0x11, 0x00


	//----- nvinfo : EIATTR_KPARAM_INFO
	.align		4
.L_10:
        /*0018*/ 	.byte	0x04, 0x17
        /*001a*/ 	.short	(.L_12 - .L_11)
.L_11:
        /*001c*/ 	.word	0x00000000
        /*0020*/ 	.short	0x0002
        /*0022*/ 	.short	0x0010
        /*0024*/ 	.byte	0x00, 0xf5, 0x21, 0x00


	//----- nvinfo : EIATTR_KPARAM_INFO
	.align		4
.L_12:
        /*0028*/ 	.byte	0x04, 0x17
        /*002a*/ 	.short	(.L_14 - .L_13)
.L_13:
        /*002c*/ 	.word	0x00000000
        /*0030*/ 	.short	0x0001
        /*0032*/ 	.short	0x0008
        /*0034*/ 	.byte	0x00, 0xf5, 0x21, 0x00


	//----- nvinfo : EIATTR_KPARAM_INFO
	.align		4
.L_14:
        /*0038*/ 	.byte	0x04, 0x17
        /*003a*/ 	.short	(.L_16 - .L_15)
.L_15:
        /*003c*/ 	.word	0x00000000
        /*0040*/ 	.short	0x0000
        /*0042*/ 	.short	0x0000
        /*0044*/ 	.byte	0x00, 0xf5, 0x21, 0x00


	//----- nvinfo : EIATTR_SPARSE_MMA_MASK
	.align		4
.L_16:
        /*0048*/ 	.byte	0x03, 0x50
        /*004a*/ 	.short	0x0000


	//----- nvinfo : EIATTR_MAXREG_COUNT
	.align		4
        /*004c*/ 	.byte	0x03, 0x1b
        /*004e*/ 	.short	0x00ff


	//----- nvinfo : EIATTR_EXTERNS
	.align		4
        /*0050*/ 	.byte	0x04, 0x0f
        /*0052*/ 	.short	(.L_18 - .L_17)


	//   ....[0]....
	.align		4
.L_17:
        /*0054*/ 	.word	index@(vprintf)


	//----- nvinfo : EIATTR_MERCURY_ISA_VERSION
	.align		4
.L_18:
        /*0058*/ 	.byte	0x03, 0x5f
        /*005a*/ 	.short	0x0101


	//----- nvinfo : EIATTR_VRC_CTA_INIT_COUNT
	.align		4
        /*005c*/ 	.byte	0x02, 0x4a
	.zero		1
	.zero		1


	//----- nvinfo : EIATTR_SYSCALL_OFFSETS
	.align		4
        /*0060*/ 	.byte	0x04, 0x46
        /*0062*/ 	.short	(.L_20 - .L_19)


	//   ....[0]....
.L_19:
        /*0064*/ 	.word	0x000001f0


	//----- nvinfo : EIATTR_EXIT_INSTR_OFFSETS
	.align		4
.L_20:
        /*0068*/ 	.byte	0x04, 0x1c
        /*006a*/ 	.short	(.L_22 - .L_21)


	//   ....[0]....
.L_21:
        /*006c*/ 	.word	0x00000200


	//----- nvinfo : EIATTR_CBANK_PARAM_SIZE
	.align		4
.L_22:
        /*0070*/ 	.byte	0x03, 0x19
        /*0072*/ 	.short	0x001c


	//----- nvinfo : EIATTR_PARAM_CBANK
	.align		4
        /*0074*/ 	.byte	0x04, 0x0a
        /*0076*/ 	.short	(.L_24 - .L_23)
	.align		4
.L_23:
        /*0078*/ 	.word	index@(.nv.constant0._Z9vectorAddPiS_S_i)
        /*007c*/ 	.short	0x0380
        /*007e*/ 	.short	0x001c


	//----- nvinfo : EIATTR_SW_WAR
	.align		4
.L_24:
        /*0080*/ 	.byte	0x04, 0x36
        /*0082*/ 	.short	(.L_26 - .L_25)
.L_25:
        /*0084*/ 	.word	0x00000008
.L_26:


//--------------------- .nv.callgraph             --------------------------
	.section	.nv.callgraph,"",@"SHT_CUDA_CALLGRAPH"
	.align	4
	.sectionentsize	8
	.align		4
        /*0000*/ 	.word	0x00000000
	.align		4
        /*0004*/ 	.word	0xffffffff
	.align		4
        /*0008*/ 	.word	index@(_Z9vectorAddPiS_S_i)
	.align		4
        /*000c*/ 	.word	index@(vprintf)
	.align		4
        /*0010*/ 	.word	0x00000000
	.align		4
        /*0014*/ 	.word	0xfffffffe
	.align		4
        /*0018*/ 	.word	0x00000000
	.align		4
        /*001c*/ 	.word	0xfffffffd
	.align		4
        /*0020*/ 	.word	0x00000000
	.align		4
        /*0024*/ 	.word	0xfffffffc


//--------------------- .nv.constant4             --------------------------
	.section	.nv.constant4,"a",@progbits
	.align	8
	.align		8
.nv.constant4:
        /*0000*/ 	.dword	vprintf
	.align		8
        /*0008*/ 	.dword	$str


//--------------------- .text._Z9vectorAddPiS_S_i --------------------------
	.section	.text._Z9vectorAddPiS_S_i,"ax",@progbits
	.align	128
        .global         _Z9vectorAddPiS_S_i
        .type           _Z9vectorAddPiS_S_i,@function
        .size           _Z9vectorAddPiS_S_i,(.L_x_2 - _Z9vectorAddPiS_S_i)
        .other          _Z9vectorAddPiS_S_i,@"STO_CUDA_ENTRY STV_DEFAULT"
_Z9vectorAddPiS_S_i:
.text._Z9vectorAddPiS_S_i:
[----:B------:R-:W0:Y:S01]  /*0000*/  LDC R1, c[0x0][0x37c] ;  /* 0x0000df00ff017b82 */ /* 0x000e220000000800 */
[----:B------:R-:W1:Y:S01]  /*0010*/  S2R R13, SR_TID.X ;  /* 0x00000000000d7919 */ /* 0x000e620000002100 */
[----:B------:R-:W2:Y:S06]  /*0020*/  LDCU UR7, c[0x0][0x2fc] ;  /* 0x00005f80ff0777ac */ /* 0x000eac0008000800 */
[----:B------:R-:W3:Y:S01]  /*0030*/  LDC.64 R6, c[0x0][0x388] ;  /* 0x0000e200ff067b82 */ /* 0x000ee20000000a00 */
[----:B0-----:R-:W-:Y:S01]  /*0040*/  IADD3 R1, PT, PT, R1, -0x10, RZ ;  /* 0xfffffff001017810 */ /* 0x001fe20007ffe0ff */
[----:B------:R-:W1:Y:S01]  /*0050*/  S2R R12, SR_CTAID.X ;  /* 0x00000000000c7919 */ /* 0x000e620000002500 */
[----:B------:R-:W1:Y:S01]  /*0060*/  LDCU UR4, c[0x0][0x360] ;  /* 0x00006c00ff0477ac */ /* 0x000e620008000800 */
[----:B------:R-:W0:Y:S04]  /*0070*/  LDCU UR6, c[0x0][0x398] ;  /* 0x00007300ff0677ac */ /* 0x000e280008000800 */
[----:B------:R-:W4:Y:S01]  /*0080*/  LDC.64 R4, c[0x0][0x380] ;  /* 0x0000e000ff047b82 */ /* 0x000f220000000a00 */
[----:B------:R-:W-:Y:S01]  /*0090*/  MOV R3, 0x0 ;  /* 0x0000000000037802 */ /* 0x000fe20000000f00 */
[----:B------:R-:W5:Y:S01]  /*00a0*/  LDCU.64 UR8, c[0x4][0x8] ;  /* 0x01000100ff0877ac */ /* 0x000f620008000a00 */
[----:B-1----:R-:W-:Y:S01]  /*00b0*/  IMAD R0, R12, UR4, R13 ;  /* 0x000000040c007c24 */ /* 0x002fe2000f8e020d */
[----:B------:R-:W1:Y:S04]  /*00c0*/  LDCU.64 UR4, c[0x0][0x358] ;  /* 0x00006b00ff0477ac */ /* 0x000e680008000a00 */
[----:B0-----:R-:W-:-:S13]  /*00d0*/  ISETP.GE.AND P0, PT, R0, UR6, PT ;  /* 0x0000000600007c0c */ /* 0x001fda000bf06270 */
[C---:B---3--:R-:W-:Y:S01]  /*00e0*/  @!P0 IMAD.WIDE R6, R0.reuse, 0x4, R6 ;  /* 0x0000000400068825 */ /* 0x048fe200078e0206 */
[----:B------:R-:W0:Y:S03]  /*00f0*/  @!P0 LDC.64 R8, c[0x0][0x390] ;  /* 0x0000e400ff088b82 */ /* 0x000e260000000a00 */
[C---:B----4-:R-:W-:Y:S02]  /*0100*/  @!P0 IMAD.WIDE R4, R0.reuse, 0x4, R4 ;  /* 0x0000000400048825 */ /* 0x050fe400078e0204 */
[----:B-1----:R-:W3:Y:S04]  /*0110*/  @!P0 LDG.E R7, desc[UR4][R6.64] ;  /* 0x0000000406078981 */ /* 0x002ee8000c1e1900 */
[----:B------:R5:W3:Y:S01]  /*0120*/  @!P0 LDG.E R2, desc[UR4][R4.64] ;  /* 0x0000000404028981 */ /* 0x000ae2000c1e1900 */
[----:B------:R-:W1:Y:S01]  /*0130*/  LDCU UR6, c[0x0][0x2f8] ;  /* 0x00005f00ff0677ac */ /* 0x000e620008000800 */
[----:B------:R4:W1:Y:S02]  /*0140*/  LDC.64 R10, c[0x4][R3] ;  /* 0x01000000030a7b82 */ /* 0x0008640000000a00 */
[----:B------:R4:W-:Y:S04]  /*0150*/  STL.64 [R1], R12 ;  /* 0x0000000c01007387 */ /* 0x0009e80000100a00 */
[----:B------:R4:W-:Y:S01]  /*0160*/  STL [R1+0x8], R0 ;  /* 0x0000080001007387 */ /* 0x0009e20000100800 */
[----:B0-----:R-:W-:Y:S01]  /*0170*/  @!P0 IMAD.WIDE R8, R0, 0x4, R8 ;  /* 0x0000000400088825 */ /* 0x001fe200078e0208 */
[----:B-----5:R-:W-:-:S03]  /*0180*/  MOV R5, UR9 ;  /* 0x0000000900057c02 */ /* 0x020fc60008000f00 */
[----:B------:R-:W-:Y:S01]  /*0190*/  IMAD.U32 R4, RZ, RZ, UR8 ;  /* 0x00000008ff047e24 */ /* 0x000fe2000f8e00ff */
[----:B---3--:R-:W-:-:S05]  /*01a0*/  @!P0 IADD3 R2, PT, PT, R2, R7, RZ ;  /* 0x0000000702028210 */ /* 0x008fca0007ffe0ff */
[----:B------:R4:W-:Y:S01]  /*01b0*/  @!P0 STG.E desc[UR4][R8.64], R2 ;  /* 0x0000000208008986 */ /* 0x0009e2000c101904 */
[----:B-1----:R-:W-:-:S05]  /*01c0*/  IADD3 R6, P0, PT, R1, UR6, RZ ;  /* 0x0000000601067c10 */ /* 0x002fca000ff1e0ff */
[----:B--2---:R-:W-:-:S08]  /*01d0*/  IMAD.X R7, RZ, RZ, UR7, P0 ;  /* 0x00000007ff077e24 */ /* 0x004fd000080e06ff */
[----:B------:R-:W-:-:S07]  /*01e0*/  LEPC R20, `(.L_x_0) ;  /* 0x000000001014794e */ /* 0x000fce0000000000 */
[----:B----4-:R-:W-:Y:S05]  /*01f0*/  CALL.ABS.NOINC R10 ;  /* 0x000000000a007343 */ /* 0x010fea0003c00000 */
.L_x_0:
[----:B------:R-:W-:Y:S05]  /*0200*/  EXIT ;  /* 0x000000000000794d */ /* 0x000fea0003800000 */
.L_x_1:
[----:B------:R-:W-:-:S00]  /*0210*/  BRA `(.L_x_1) ;  /* 0xfffffffc00fc7947 */ /* 0x000fc0000383ffff */
[----:B------:R-:W-:-:S00]  /*0220*/  NOP ;  /* 0x0000000000007918 */ /* 0x000fc00000000000 */
        /* <DEDUP_REMOVED lines=13> */
.L_x_2:


//--------------------- .nv.global.init           --------------------------
	.section	.nv.global.init,"aw",@progbits
.nv.global.init:
	.type		$str,@object
	.size		$str,(.L_0 - $str)
$str:
        /*0000*/ 	.byte	0x48, 0x65, 0x6c, 0x6c, 0x6f, 0x20, 0x66, 0x72, 0x6f, 0x6d, 0x20, 0x74, 0x68, 0x65, 0x20, 0x47
        /*0010*/ 	.byte	0x50, 0x55, 0x21, 0x20, 0x42, 0x6c, 0x6f, 0x63, 0x6b, 0x20, 0x25, 0x64, 0x2c, 0x20, 0x54, 0x68
        /*0020*/ 	.byte	0x72, 0x65, 0x61, 0x64, 0x20, 0x25, 0x64, 0x20, 0x28, 0x47, 0x6c, 0x6f, 0x62, 0x61, 0x6c, 0x20
        /*0030*/ 	.byte	0x54, 0x68, 0x72, 0x65, 0x61, 0x64, 0x20, 0x49, 0x44, 0x3a, 0x20, 0x25, 0x64, 0x29, 0x0a, 0x00
.L_0:


//--------------------- .nv.shared.reserved.0     --------------------------
	.section	.nv.shared.reserved.0,"aw",@nobits
	.weak		__nv_reservedSMEM_offset_0_alias
	.size		__nv_reservedSMEM_offset_0_alias, 0, 64
	.other		__nv_reservedSMEM_offset_0_alias,@"STO_CUDA_RESERVED_SHARED STV_DEFAULT"
__nv_reservedSMEM_offset_0_alias:
	.zero		0
	.zero		64


//--------------------- .nv.constant0._Z9vectorAddPiS_S_i --------------------------
	.section	.nv.constant0._Z9vectorAddPiS_S_i,"a",@progbits
	.sectionflags	@""
	.align	4
.nv.constant0._Z9vectorAddPiS_S_i:
	.zero		924


//--------------------- SYMBOLS --------------------------

	.type		.nv.reservedSmem.offset0,@object
	.size		.nv.reservedSmem.offset0,0x4
	.type		vprintf,@function
